//
// Generated by NVIDIA NVVM Compiler
//
// Compiler Build ID: CL-36424714
// Cuda compilation tools, release 13.0, V13.0.88
// Based on NVVM 20.0.0
//

.version 9.0
.target sm_100
.address_size 64

	// .globl	_Z8piKernelPd
.extern .func  (.param .b32 func_retval0) vprintf
(
	.param .b64 vprintf_param_0,
	.param .b64 vprintf_param_1
)
;
.func  (.param .b64 func_retval0) __internal_accurate_pow
(
	.param .b64 __internal_accurate_pow_param_0
)
;
.global .align 1 .b8 $str[15] = {102, 40, 114, 97, 110, 100, 95, 110, 41, 58, 32, 37, 100, 10};

.visible .entry _Z8piKernelPd(
	.param .u64 .ptr .align 1 _Z8piKernelPd_param_0
)
{
	.local .align 8 .b8 	__local_depot0[8];
	.reg .b64 	%SP;
	.reg .b64 	%SPL;
	.reg .pred 	%p<4>;
	.reg .b32 	%r<12>;
	.reg .b64 	%rd<12>;
	.reg .b64 	%fd<13>;

	mov.u64 	%SPL, __local_depot0;
	cvta.local.u64 	%SP, %SPL;
	ld.param.u64 	%rd1, [_Z8piKernelPd_param_0];
	add.u64 	%rd2, %SP, 0;
	add.u64 	%rd3, %SPL, 0;
	mov.u32 	%r1, %tid.x;
	mov.u32 	%r2, %ctaid.x;
	shl.b32 	%r3, %r2, 10;
	or.b32  	%r4, %r3, %r1;
	st.local.u32 	[%rd3], %r4;
	mov.u64 	%rd4, $str;
	cvta.global.u64 	%rd5, %rd4;
	{ // callseq 0, 0
	.param .b64 param0;
	st.param.b64 	[param0], %rd5;
	.param .b64 param1;
	st.param.b64 	[param1], %rd2;
	.param .b32 retval0;
	call.uni (retval0), 
	vprintf, 
	(
	param0, 
	param1
	);
	ld.param.b32 	%r5, [retval0];
	} // callseq 0
	cvt.rn.f64.s32 	%fd1, %r4;
	mov.f64 	%fd2, 0dBFF0000000000000;
	{
	.reg .b32 %temp; 
	mov.b64 	{%temp, %r7}, %fd2;
	}
	{
	.reg .b32 %temp; 
	mov.b64 	{%temp, %r8}, %fd1;
	}
	shr.u32 	%r9, %r8, 20;
	and.b32  	%r10, %r9, 2047;
	add.s32 	%r11, %r10, -1012;
	mov.b64 	%rd6, %fd1;
	shl.b64 	%rd7, %rd6, %r11;
	setp.eq.s64 	%p1, %rd7, -9223372036854775808;
	{ // callseq 1, 0
	.param .b64 param0;
	st.param.f64 	[param0], %fd1;
	.param .b64 retval0;
	call.uni (retval0), 
	__internal_accurate_pow, 
	(
	param0
	);
	ld.param.f64 	%fd3, [retval0];
	} // callseq 1
	setp.lt.s32 	%p2, %r7, 0;
	neg.f64 	%fd5, %fd3;
	selp.f64 	%fd6, %fd5, %fd3, %p1;
	selp.f64 	%fd7, %fd6, %fd3, %p2;
	cvta.to.global.u64 	%rd9, %rd1;
	setp.eq.s32 	%p3, %r4, 0;
	selp.f64 	%fd8, 0d3FF0000000000000, %fd7, %p3;
	fma.rn.f64 	%fd9, %fd1, 0d4000000000000000, 0d3FF0000000000000;
	mov.f64 	%fd10, 0d4010000000000000;
	div.rn.f64 	%fd11, %fd10, %fd9;
	mul.f64 	%fd12, %fd11, %fd8;
	mul.wide.s32 	%rd10, %r4, 8;
	add.s64 	%rd11, %rd9, %rd10;
	st.global.f64 	[%rd11], %fd12;
	ret;

}
.func  (.param .b64 func_retval0) __internal_accurate_pow(
	.param .b64 __internal_accurate_pow_param_0
)
{
	.reg .pred 	%p<8>;
	.reg .b32 	%r<46>;
	.reg .b32 	%f<3>;
	.reg .b64 	%fd<109>;

	ld.param.f64 	%fd10, [__internal_accurate_pow_param_0];
	mov.f64 	%fd11, 0d3FF0000000000000;
	{
	.reg .b32 %temp; 
	mov.b64 	{%temp, %r8}, %fd11;
	}
	{
	.reg .b32 %temp; 
	mov.b64 	{%r9, %temp}, %fd11;
	}
	shr.u32 	%r10, %r8, 20;
	setp.lt.u32 	%p1, %r8, 1048576;
	mov.f64 	%fd12, 0d4350000000000000;
	{
	.reg .b32 %temp; 
	mov.b64 	{%temp, %r11}, %fd12;
	}
	{
	.reg .b32 %temp; 
	mov.b64 	{%r12, %temp}, %fd12;
	}
	shr.u32 	%r13, %r11, 20;
	add.s32 	%r14, %r13, -54;
	selp.b32 	%r15, %r12, %r9, %p1;
	selp.b32 	%r16, %r11, %r8, %p1;
	selp.b32 	%r1, %r14, %r10, %p1;
	add.s32 	%r45, %r1, -1023;
	and.b32  	%r17, %r16, -2146435073;
	or.b32  	%r18, %r17, 1072693248;
	mov.b64 	%fd107, {%r15, %r18};
	setp.lt.u32 	%p2, %r18, 1073127583;
	@%p2 bra 	$L__BB1_2;
	{
	.reg .b32 %temp; 
	mov.b64 	{%r19, %temp}, %fd107;
	}
	{
	.reg .b32 %temp; 
	mov.b64 	{%temp, %r20}, %fd107;
	}
	add.s32 	%r21, %r20, -1048576;
	mov.b64 	%fd107, {%r19, %r21};
	add.s32 	%r45, %r1, -1022;
$L__BB1_2:
	add.f64 	%fd13, %fd107, 0dBFF0000000000000;
	add.f64 	%fd14, %fd107, 0d3FF0000000000000;
	rcp.approx.ftz.f64 	%fd15, %fd14;
	neg.f64 	%fd16, %fd14;
	fma.rn.f64 	%fd17, %fd16, %fd15, 0d3FF0000000000000;
	fma.rn.f64 	%fd18, %fd17, %fd17, %fd17;
	fma.rn.f64 	%fd19, %fd18, %fd15, %fd15;
	mul.f64 	%fd20, %fd13, %fd19;
	fma.rn.f64 	%fd21, %fd13, %fd19, %fd20;
	mul.f64 	%fd22, %fd21, %fd21;
	fma.rn.f64 	%fd23, %fd22, 0d3EB0F5FF7D2CAFE2, 0d3ED0F5D241AD3B5A;
	fma.rn.f64 	%fd24, %fd23, %fd22, 0d3EF3B20A75488A3F;
	fma.rn.f64 	%fd25, %fd24, %fd22, 0d3F1745CDE4FAECD5;
	fma.rn.f64 	%fd26, %fd25, %fd22, 0d3F3C71C7258A578B;
	fma.rn.f64 	%fd27, %fd26, %fd22, 0d3F6249249242B910;
	fma.rn.f64 	%fd28, %fd27, %fd22, 0d3F89999999999DFB;
	sub.f64 	%fd29, %fd13, %fd21;
	add.f64 	%fd30, %fd29, %fd29;
	neg.f64 	%fd31, %fd21;
	fma.rn.f64 	%fd32, %fd31, %fd13, %fd30;
	mul.f64 	%fd33, %fd19, %fd32;
	fma.rn.f64 	%fd34, %fd22, %fd28, 0d3FB5555555555555;
	mov.f64 	%fd35, 0d3FB5555555555555;
	sub.f64 	%fd36, %fd35, %fd34;
	fma.rn.f64 	%fd37, %fd22, %fd28, %fd36;
	add.f64 	%fd38, %fd37, 0dBC46A4CB00B9E7B0;
	add.f64 	%fd39, %fd34, %fd38;
	sub.f64 	%fd40, %fd34, %fd39;
	add.f64 	%fd41, %fd38, %fd40;
	mul.rn.f64 	%fd42, %fd21, %fd21;
	neg.f64 	%fd43, %fd42;
	fma.rn.f64 	%fd44, %fd21, %fd21, %fd43;
	{
	.reg .b32 %temp; 
	mov.b64 	{%r22, %temp}, %fd33;
	}
	{
	.reg .b32 %temp; 
	mov.b64 	{%temp, %r23}, %fd33;
	}
	add.s32 	%r24, %r23, 1048576;
	mov.b64 	%fd45, {%r22, %r24};
	fma.rn.f64 	%fd46, %fd21, %fd45, %fd44;
	mul.rn.f64 	%fd47, %fd42, %fd21;
	neg.f64 	%fd48, %fd47;
	fma.rn.f64 	%fd49, %fd42, %fd21, %fd48;
	fma.rn.f64 	%fd50, %fd42, %fd33, %fd49;
	fma.rn.f64 	%fd51, %fd46, %fd21, %fd50;
	mul.rn.f64 	%fd52, %fd39, %fd47;
	neg.f64 	%fd53, %fd52;
	fma.rn.f64 	%fd54, %fd39, %fd47, %fd53;
	fma.rn.f64 	%fd55, %fd39, %fd51, %fd54;
	fma.rn.f64 	%fd56, %fd41, %fd47, %fd55;
	add.f64 	%fd57, %fd52, %fd56;
	sub.f64 	%fd58, %fd52, %fd57;
	add.f64 	%fd59, %fd56, %fd58;
	add.f64 	%fd60, %fd21, %fd57;
	sub.f64 	%fd61, %fd21, %fd60;
	add.f64 	%fd62, %fd57, %fd61;
	add.f64 	%fd63, %fd59, %fd62;
	add.f64 	%fd64, %fd33, %fd63;
	add.f64 	%fd65, %fd60, %fd64;
	sub.f64 	%fd66, %fd60, %fd65;
	add.f64 	%fd67, %fd64, %fd66;
	xor.b32  	%r25, %r45, -2147483648;
	mov.b32 	%r26, 1127219200;
	mov.b64 	%fd68, {%r25, %r26};
	mov.b32 	%r27, -2147483648;
	mov.b64 	%fd69, {%r27, %r26};
	sub.f64 	%fd70, %fd68, %fd69;
	fma.rn.f64 	%fd71, %fd70, 0d3FE62E42FEFA39EF, %fd65;
	fma.rn.f64 	%fd72, %fd70, 0dBFE62E42FEFA39EF, %fd71;
	sub.f64 	%fd73, %fd72, %fd65;
	sub.f64 	%fd74, %fd67, %fd73;
	fma.rn.f64 	%fd75, %fd70, 0d3C7ABC9E3B39803F, %fd74;
	add.f64 	%fd76, %fd71, %fd75;
	sub.f64 	%fd77, %fd71, %fd76;
	add.f64 	%fd78, %fd75, %fd77;
	{
	.reg .b32 %temp; 
	mov.b64 	{%temp, %r28}, %fd10;
	}
	{
	.reg .b32 %temp; 
	mov.b64 	{%r29, %temp}, %fd10;
	}
	shl.b32 	%r30, %r28, 1;
	setp.gt.u32 	%p3, %r30, -33554433;
	and.b32  	%r31, %r28, -15728641;
	selp.b32 	%r32, %r31, %r28, %p3;
	mov.b64 	%fd79, {%r29, %r32};
	mul.rn.f64 	%fd80, %fd76, %fd79;
	neg.f64 	%fd81, %fd80;
	fma.rn.f64 	%fd82, %fd76, %fd79, %fd81;
	fma.rn.f64 	%fd83, %fd78, %fd79, %fd82;
	add.f64 	%fd4, %fd80, %fd83;
	sub.f64 	%fd84, %fd80, %fd4;
	add.f64 	%fd5, %fd83, %fd84;
	fma.rn.f64 	%fd85, %fd4, 0d3FF71547652B82FE, 0d4338000000000000;
	{
	.reg .b32 %temp; 
	mov.b64 	{%r5, %temp}, %fd85;
	}
	mov.f64 	%fd86, 0dC338000000000000;
	add.rn.f64 	%fd87, %fd85, %fd86;
	fma.rn.f64 	%fd88, %fd87, 0dBFE62E42FEFA39EF, %fd4;
	fma.rn.f64 	%fd89, %fd87, 0dBC7ABC9E3B39803F, %fd88;
	fma.rn.f64 	%fd90, %fd89, 0d3E5ADE1569CE2BDF, 0d3E928AF3FCA213EA;
	fma.rn.f64 	%fd91, %fd90, %fd89, 0d3EC71DEE62401315;
	fma.rn.f64 	%fd92, %fd91, %fd89, 0d3EFA01997C89EB71;
	fma.rn.f64 	%fd93, %fd92, %fd89, 0d3F2A01A014761F65;
	fma.rn.f64 	%fd94, %fd93, %fd89, 0d3F56C16C1852B7AF;
	fma.rn.f64 	%fd95, %fd94, %fd89, 0d3F81111111122322;
	fma.rn.f64 	%fd96, %fd95, %fd89, 0d3FA55555555502A1;
	fma.rn.f64 	%fd97, %fd96, %fd89, 0d3FC5555555555511;
	fma.rn.f64 	%fd98, %fd97, %fd89, 0d3FE000000000000B;
	fma.rn.f64 	%fd99, %fd98, %fd89, 0d3FF0000000000000;
	fma.rn.f64 	%fd100, %fd99, %fd89, 0d3FF0000000000000;
	{
	.reg .b32 %temp; 
	mov.b64 	{%r6, %temp}, %fd100;
	}
	{
	.reg .b32 %temp; 
	mov.b64 	{%temp, %r7}, %fd100;
	}
	shl.b32 	%r33, %r5, 20;
	add.s32 	%r34, %r33, %r7;
	mov.b64 	%fd108, {%r6, %r34};
	{
	.reg .b32 %temp; 
	mov.b64 	{%temp, %r35}, %fd4;
	}
	mov.b32 	%f2, %r35;
	abs.f32 	%f1, %f2;
	setp.lt.f32 	%p4, %f1, 0f4086232B;
	@%p4 bra 	$L__BB1_5;
	setp.lt.f64 	%p5, %fd4, 0d0000000000000000;
	add.f64 	%fd101, %fd4, 0d7FF0000000000000;
	selp.f64 	%fd108, 0d0000000000000000, %fd101, %p5;
	setp.geu.f32 	%p6, %f1, 0f40874800;
	@%p6 bra 	$L__BB1_5;
	shr.u32 	%r36, %r5, 31;
	add.s32 	%r37, %r5, %r36;
	shr.s32 	%r38, %r37, 1;
	shl.b32 	%r39, %r38, 20;
	add.s32 	%r40, %r7, %r39;
	mov.b64 	%fd102, {%r6, %r40};
	sub.s32 	%r41, %r5, %r38;
	shl.b32 	%r42, %r41, 20;
	add.s32 	%r43, %r42, 1072693248;
	mov.b32 	%r44, 0;
	mov.b64 	%fd103, {%r44, %r43};
	mul.f64 	%fd108, %fd103, %fd102;
$L__BB1_5:
	abs.f64 	%fd104, %fd108;
	setp.eq.f64 	%p7, %fd104, 0d7FF0000000000000;
	fma.rn.f64 	%fd105, %fd108, %fd5, %fd108;
	selp.f64 	%fd106, %fd108, %fd105, %p7;
	st.param.f64 	[func_retval0], %fd106;
	ret;

}


// ===== COMPILED SASS (sm_100) =====

	.target	sm_100

	.elftype	@"ET_EXEC"


//--------------------- .note.nv.tkinfo           --------------------------
	.section	.note.nv.tkinfo,"",@"SHT_NOTE"
	.sectionflags	@"SHF_NOTE_NV_TKINFO"
	.tkinfo
        /*0018*/ 	.word	0x00000002
        /*0030*/ 	.string	""
        /*0030*/ 	.string	"ptxas"
        /*0030*/ 	.string	"Cuda compilation tools, release 13.0, V13.0.88"
        /*0030*/ 	.string	"Build cuda_13.0.r13.0/compiler.36424714_0"
        /*0030*/ 	.string	"-arch sm_100 -m 64 "



//--------------------- .note.nv.cuinfo           --------------------------
	.section	.note.nv.cuinfo,"",@"SHT_NOTE"
	.sectionflags	@"SHF_NOTE_NV_CUINFO"
        /*0018*/ 	.short	0x0002
        /*001a*/ 	.short	0x0064
        /*001c*/ 	.short	0x0082
	.zero		2


//--------------------- .nv.info                  --------------------------
	.section	.nv.info,"",@"SHT_CUDA_INFO"
	.align	4


	//----- nvinfo : EIATTR_REGCOUNT
	.align		4
        /*0000*/ 	.byte	0x04, 0x2f
        /*0002*/ 	.short	(.L_2 - .L_1)
	.align		4
.L_1:
        /*0004*/ 	.word	index@(_Z8piKernelPd)
        /*0008*/ 	.word	0x0000001c


	//----- nvinfo : EIATTR_FRAME_SIZE
	.align		4
.L_2:
        /*000c*/ 	.byte	0x04, 0x11
        /*000e*/ 	.short	(.L_4 - .L_3)
	.align		4
.L_3:
        /*0010*/ 	.word	index@($_Z8piKernelPd$__internal_accurate_pow)
        /*0014*/ 	.word	0x00000008


	//----- nvinfo : EIATTR_FRAME_SIZE
	.align		4
.L_4:
        /*0018*/ 	.byte	0x04, 0x11
        /*001a*/ 	.short	(.L_6 - .L_5)
	.align		4
.L_5:
        /*001c*/ 	.word	index@($__internal_0_$__cuda_sm20_div_rn_f64_full)
        /*0020*/ 	.word	0x00000008


	//----- nvinfo : EIATTR_FRAME_SIZE
	.align		4
.L_6:
        /*0024*/ 	.byte	0x04, 0x11
        /*0026*/ 	.short	(.L_8 - .L_7)
	.align		4
.L_7:
        /*0028*/ 	.word	index@(_Z8piKernelPd)
        /*002c*/ 	.word	0x00000008


	//----- nvinfo : EIATTR_MIN_STACK_SIZE
	.align		4
.L_8:
        /*0030*/ 	.byte	0x04, 0x12
        /*0032*/ 	.short	(.L_10 - .L_9)
	.align		4
.L_9:
        /*0034*/ 	.word	index@(_Z8piKernelPd)
        /*0038*/ 	.word	0x00000008
.L_10:


//--------------------- .nv.compat                --------------------------
	.section	.nv.compat,"",@"SHT_CUDA_COMPAT_INFO"
	.align	4
        /*0000*/ 	.byte	0x02, 0x09, 0x00, 0x00, 0x02, 0x02, 0x01, 0x00, 0x02, 0x05, 0x05, 0x00, 0x03, 0x07, 0x01, 0x01
        /*0010*/ 	.byte	0x02, 0x03, 0x00, 0x00, 0x02, 0x06, 0x01, 0x00, 0x04, 0x0b, 0x08, 0x00, 0x01, 0x00, 0x00, 0x00
        /*0020*/ 	.byte	0x00, 0x00, 0x00, 0x00


//--------------------- .nv.info._Z8piKernelPd    --------------------------
	.section	.nv.info._Z8piKernelPd,"",@"SHT_CUDA_INFO"
	.sectionflags	@""
	.align	4


	//----- nvinfo : EIATTR_CUDA_API_VERSION
	.align		4
        /*0000*/ 	.byte	0x04, 0x37
        /*0002*/ 	.short	(.L_12 - .L_11)
.L_11:
        /*0004*/ 	.word	0x00000082


	//----- nvinfo : EIATTR_KPARAM_INFO
	.align		4
.L_12:
        /*0008*/ 	.byte	0x04, 0x17
        /*000a*/ 	.short	(.L_14 - .L_13)
.L_13:
        /*000c*/ 	.word	0x00000000
        /*0010*/ 	.short	0x0000
        /*0012*/ 	.short	0x0000
        /*0014*/ 	.byte	0x00, 0xf5, 0x21, 0x00


	//----- nvinfo : EIATTR_SPARSE_MMA_MASK
	.align		4
.L_14:
        /*0018*/ 	.byte	0x03, 0x50
        /*001a*/ 	.short	0x0000


	//----- nvinfo : EIATTR_MAXREG_COUNT
	.align		4
        /*001c*/ 	.byte	0x03, 0x1b
        /*001e*/ 	.short	0x00ff


	//----- nvinfo : EIATTR_EXTERNS
	.align		4
        /*0020*/ 	.byte	0x04, 0x0f
        /*0022*/ 	.short	(.L_16 - .L_15)


	//   ....[0]....
	.align		4
.L_15:
        /*0024*/ 	.word	index@(vprintf)


	//----- nvinfo : EIATTR_MERCURY_ISA_VERSION
	.align		4
.L_16:
        /*0028*/ 	.byte	0x03, 0x5f
        /*002a*/ 	.short	0x0101


	//----- nvinfo : EIATTR_VRC_CTA_INIT_COUNT
	.align		4
        /*002c*/ 	.byte	0x02, 0x4a
	.zero		1
	.zero		1


	//----- nvinfo : EIATTR_SYSCALL_OFFSETS
	.align		4
        /*0030*/ 	.byte	0x04, 0x46
        /*0032*/ 	.short	(.L_18 - .L_17)


	//   ....[0]....
.L_17:
        /*0034*/ 	.word	0x00000110


	//----- nvinfo : EIATTR_EXIT_INSTR_OFFSETS
	.align		4
.L_18:
        /*0038*/ 	.byte	0x04, 0x1c
        /*003a*/ 	.short	(.L_20 - .L_19)


	//   ....[0]....
.L_19:
        /*003c*/ 	.word	0x00000410


	//----- nvinfo : EIATTR_CRS_STACK_SIZE
	.align		4
.L_20:
        /*0040*/ 	.byte	0x04, 0x1e
        /*0042*/ 	.short	(.L_22 - .L_21)
.L_21:
        /*0044*/ 	.word	0x00000000


	//----- nvinfo : EIATTR_CBANK_PARAM_SIZE
	.align		4
.L_22:
        /*0048*/ 	.byte	0x03, 0x19
        /*004a*/ 	.short	0x0008


	//----- nvinfo : EIATTR_PARAM_CBANK
	.align		4
        /*004c*/ 	.byte	0x04, 0x0a
        /*004e*/ 	.short	(.L_24 - .L_23)
	.align		4
.L_23:
        /*0050*/ 	.word	index@(.nv.constant0._Z8piKernelPd)
        /*0054*/ 	.short	0x0380
        /*0056*/ 	.short	0x0008


	//----- nvinfo : EIATTR_SW_WAR
	.align		4
.L_24:
        /*0058*/ 	.byte	0x04, 0x36
        /*005a*/ 	.short	(.L_26 - .L_25)
.L_25:
        /*005c*/ 	.word	0x00000008
.L_26:


//--------------------- .nv.callgraph             --------------------------
	.section	.nv.callgraph,"",@"SHT_CUDA_CALLGRAPH"
	.align	4
	.sectionentsize	8
	.align		4
        /*0000*/ 	.word	0x00000000
	.align		4
        /*0004*/ 	.word	0xffffffff
	.align		4
        /*0008*/ 	.word	index@(_Z8piKernelPd)
	.align		4
        /*000c*/ 	.word	index@(vprintf)
	.align		4
        /*0010*/ 	.word	0x00000000
	.align		4
        /*0014*/ 	.word	0xfffffffe
	.align		4
        /*0018*/ 	.word	0x00000000
	.align		4
        /*001c*/ 	.word	0xfffffffd
	.align		4
        /*0020*/ 	.word	0x00000000
	.align		4
        /*0024*/ 	.word	0xfffffffc


//--------------------- .nv.constant4             --------------------------
	.section	.nv.constant4,"a",@progbits
	.align	8
	.align		8
.nv.constant4:
        /*0000*/ 	.dword	vprintf
	.align		8
        /*0008*/ 	.dword	$str


//--------------------- .text._Z8piKernelPd       --------------------------
	.section	.text._Z8piKernelPd,"ax",@progbits
	.align	128
        .global         _Z8piKernelPd
        .type           _Z8piKernelPd,@function
        .size           _Z8piKernelPd,(.L_x_11 - _Z8piKernelPd)
        .other          _Z8piKernelPd,@"STO_CUDA_ENTRY STV_DEFAULT"
_Z8piKernelPd:
.text._Z8piKernelPd:
[----:B------:R-:W0:Y:S01]  /*0000*/  LDC R1, c[0x0][0x37c] ;  /* 0x0000df00ff017b82 */ /* 0x000e220000000800 */
[----:B------:R-:W1:Y:S07]  /*0010*/  S2R R2, SR_TID.X ;  /* 0x0000000000027919 */ /* 0x000e6e0000002100 */
[----:B------:R-:W2:Y:S01]  /*0020*/  S2UR UR4, SR_CTAID.X ;  /* 0x00000000000479c3 */ /* 0x000ea20000002500 */
[----:B0-----:R-:W-:Y:S01]  /*0030*/  VIADD R1, R1, 0xfffffff8 ;  /* 0xfffffff801017836 */ /* 0x001fe20000000000 */
[----:B------:R-:W-:Y:S01]  /*0040*/  MOV R0, 0x0 ;  /* 0x0000000000007802 */ /* 0x000fe20000000f00 */
[----:B------:R-:W0:Y:S01]  /*0050*/  LDCU UR5, c[0x0][0x2f8] ;  /* 0x00005f00ff0577ac */ /* 0x000e220008000800 */
[----:B------:R-:W3:Y:S04]  /*0060*/  LDCU.64 UR6, c[0x4][0x8] ;  /* 0x01000100ff0677ac */ /* 0x000ee80008000a00 */
[----:B------:R4:W5:Y:S01]  /*0070*/  LDC.64 R8, c[0x4][R0] ;  /* 0x0100000000087b82 */ /* 0x0009620000000a00 */
[----:B0-----:R-:W-:Y:S01]  /*0080*/  IADD3 R6, P0, PT, R1, UR5, RZ ;  /* 0x0000000501067c10 */ /* 0x001fe2000ff1e0ff */
[----:B--2---:R-:W-:Y:S01]  /*0090*/  USHF.L.U32 UR4, UR4, 0xa, URZ ;  /* 0x0000000a04047899 */ /* 0x004fe200080006ff */
[----:B---3--:R-:W-:-:S02]  /*00a0*/  IMAD.U32 R4, RZ, RZ, UR6 ;  /* 0x00000006ff047e24 */ /* 0x008fc4000f8e00ff */
[----:B------:R-:W-:-:S03]  /*00b0*/  IMAD.U32 R5, RZ, RZ, UR7 ;  /* 0x00000007ff057e24 */ /* 0x000fc6000f8e00ff */
[----:B-1----:R-:W-:-:S05]  /*00c0*/  LOP3.LUT R2, R2, UR4, RZ, 0xfc, !PT ;  /* 0x0000000402027c12 */ /* 0x002fca000f8efcff */
[----:B------:R-:W0:Y:S01]  /*00d0*/  LDCU UR4, c[0x0][0x2fc] ;  /* 0x00005f80ff0477ac */ /* 0x000e220008000800 */
[----:B------:R4:W-:Y:S02]  /*00e0*/  STL [R1], R2 ;  /* 0x0000000201007387 */ /* 0x0009e40000100800 */
[----:B0---4-:R-:W-:-:S07]  /*00f0*/  IMAD.X R7, RZ, RZ, UR4, P0 ;  /* 0x00000004ff077e24 */ /* 0x011fce00080e06ff */
[----:B------:R-:W-:-:S07]  /*0100*/  LEPC R20, `(.L_x_0) ;  /* 0x000000001014794e */ /* 0x000fce0000000000 */
[----:B-----5:R-:W-:Y:S05]  /*0110*/  CALL.ABS.NOINC R8 ;  /* 0x0000000008007343 */ /* 0x020fea0003c00000 */
.L_x_0:
[----:B------:R-:W0:Y:S01]  /*0120*/  I2F.F64 R4, R2 ;  /* 0x0000000200047312 */ /* 0x000e220000201c00 */
[----:B------:R-:W-:Y:S01]  /*0130*/  BSSY.RECONVERGENT B0, `(.L_x_1) ;  /* 0x000000a000007945 */ /* 0x000fe20003800200 */
[----:B0-----:R-:W-:-:S04]  /*0140*/  SHF.R.U32.HI R0, RZ, 0x14, R5 ;  /* 0x00000014ff007819 */ /* 0x001fc80000011605 */
[----:B------:R-:W-:-:S05]  /*0150*/  LOP3.LUT R0, R0, 0x7ff, RZ, 0xc0, !PT ;  /* 0x000007ff00007812 */ /* 0x000fca00078ec0ff */
[----:B------:R-:W-:-:S05]  /*0160*/  VIADD R3, R0, 0xfffffc0c ;  /* 0xfffffc0c00037836 */ /* 0x000fca0000000000 */
[CC--:B------:R-:W-:Y:S02]  /*0170*/  SHF.L.U32 R0, R4.reuse, R3.reuse, RZ ;  /* 0x0000000304007219 */ /* 0x0c0fe400000006ff */
[----:B------:R-:W-:Y:S02]  /*0180*/  SHF.L.U64.HI R3, R4, R3, R5 ;  /* 0x0000000304037219 */ /* 0x000fe40000010205 */
[----:B------:R-:W-:Y:S02]  /*0190*/  ISETP.NE.U32.AND P0, PT, R0, RZ, PT ;  /* 0x000000ff0000720c */ /* 0x000fe40003f05070 */
[----:B------:R-:W-:Y:S02]  /*01a0*/  MOV R0, 0x1d0 ;  /* 0x000001d000007802 */ /* 0x000fe40000000f00 */
[----:B------:R-:W-:-:S13]  /*01b0*/  ISETP.NE.AND.EX P0, PT, R3, -0x80000000, PT, P0 ;  /* 0x800000000300780c */ /* 0x000fda0003f05300 */
[----:B------:R-:W-:Y:S05]  /*01c0*/  CALL.REL.NOINC `($_Z8piKernelPd$__internal_accurate_pow) ;  /* 0x0000000400d07944 */ /* 0x000fea0003c00000 */
[----:B------:R-:W-:Y:S05]  /*01d0*/  BSYNC.RECONVERGENT B0 ;  /* 0x0000000000007941 */ /* 0x000fea0003800200 */
.L_x_1:
[----:B------:R-:W-:Y:S01]  /*01e0*/  IMAD.MOV.U32 R10, RZ, RZ, 0x0 ;  /* 0x00000000ff0a7424 */ /* 0x000fe200078e00ff */
[----:B------:R-:W-:Y:S01]  /*01f0*/  ISETP.NE.AND P1, PT, R2, RZ, PT ;  /* 0x000000ff0200720c */ /* 0x000fe20003f25270 */
[----:B------:R-:W-:Y:S01]  /*0200*/  IMAD.MOV.U32 R11, RZ, RZ, 0x3ff00000 ;  /* 0x3ff00000ff0b7424 */ /* 0x000fe200078e00ff */
[----:B------:R-:W-:Y:S05]  /*0210*/  BSSY.RECONVERGENT B0, `(.L_x_2) ;  /* 0x0000019000007945 */ /* 0x000fea0003800200 */
[----:B------:R-:W-:Y:S01]  /*0220*/  DFMA R10, R4, 2, R10 ;  /* 0x40000000040a782b */ /* 0x000fe2000000000a */
[----:B------:R-:W-:-:S05]  /*0230*/  IMAD.MOV.U32 R4, RZ, RZ, 0x1 ;  /* 0x00000001ff047424 */ /* 0x000fca00078e00ff */
[----:B------:R-:W0:Y:S02]  /*0240*/  MUFU.RCP64H R5, R11 ;  /* 0x0000000b00057308 */ /* 0x000e240000001800 */
[----:B0-----:R-:W-:-:S08]  /*0250*/  DFMA R6, -R10, R4, 1 ;  /* 0x3ff000000a06742b */ /* 0x001fd00000000104 */
[----:B------:R-:W-:-:S08]  /*0260*/  DFMA R6, R6, R6, R6 ;  /* 0x000000060606722b */ /* 0x000fd00000000006 */
[----:B------:R-:W-:-:S08]  /*0270*/  DFMA R6, R4, R6, R4 ;  /* 0x000000060406722b */ /* 0x000fd00000000004 */
[----:B------:R-:W-:-:S08]  /*0280*/  DFMA R4, -R10, R6, 1 ;  /* 0x3ff000000a04742b */ /* 0x000fd00000000106 */
[----:B------:R-:W-:-:S08]  /*0290*/  DFMA R4, R6, R4, R6 ;  /* 0x000000040604722b */ /* 0x000fd00000000006 */
[----:B------:R-:W-:-:S08]  /*02a0*/  DMUL R6, R4, 4 ;  /* 0x4010000004067828 */ /* 0x000fd00000000000 */
[----:B------:R-:W-:-:S08]  /*02b0*/  DFMA R12, -R10, R6, 4 ;  /* 0x401000000a0c742b */ /* 0x000fd00000000106 */
[----:B------:R-:W-:Y:S01]  /*02c0*/  DFMA R4, R4, R12, R6 ;  /* 0x0000000c0404722b */ /* 0x000fe20000000006 */
[----:B------:R-:W0:Y:S01]  /*02d0*/  LDC.64 R6, c[0x0][0x358] ;  /* 0x0000d600ff067b82 */ /* 0x000e220000000a00 */
[----:B------:R-:W-:-:S08]  /*02e0*/  DADD R12, -RZ, -R8 ;  /* 0x00000000ff0c7229 */ /* 0x000fd00000000908 */
[----:B------:R-:W-:Y:S02]  /*02f0*/  FFMA R0, RZ, R11, R5 ;  /* 0x0000000bff007223 */ /* 0x000fe40000000005 */
[----:B------:R-:W-:-:S03]  /*0300*/  FSEL R8, R12, R8, !P0 ;  /* 0x000000080c087208 */ /* 0x000fc60004000000 */
[----:B------:R-:W-:Y:S02]  /*0310*/  FSETP.GT.AND P2, PT, |R0|, 1.469367938527859385e-39, PT ;  /* 0x001000000000780b */ /* 0x000fe40003f44200 */
[----:B------:R-:W-:Y:S02]  /*0320*/  FSEL R9, R13, R9, !P0 ;  /* 0x000000090d097208 */ /* 0x000fe40004000000 */
[----:B------:R-:W-:Y:S02]  /*0330*/  FSEL R8, R8, RZ, P1 ;  /* 0x000000ff08087208 */ /* 0x000fe40000800000 */
[----:B------:R-:W-:-:S07]  /*0340*/  FSEL R9, R9, 1.875, P1 ;  /* 0x3ff0000009097808 */ /* 0x000fce0000800000 */
[----:B------:R-:W-:Y:S05]  /*0350*/  @P2 BRA `(.L_x_3) ;  /* 0x0000000000102947 */ /* 0x000fea0003800000 */
[----:B------:R-:W-:-:S07]  /*0360*/  MOV R0, 0x380 ;  /* 0x0000038000007802 */ /* 0x000fce0000000f00 */
[----:B0-----:R-:W-:Y:S05]  /*0370*/  CALL.REL.NOINC `($__internal_0_$__cuda_sm20_div_rn_f64_full) ;  /* 0x0000000000287944 */ /* 0x001fea0003c00000 */
[----:B------:R-:W-:Y:S02]  /*0380*/  IMAD.MOV.U32 R4, RZ, RZ, R16 ;  /* 0x000000ffff047224 */ /* 0x000fe400078e0010 */
[----:B------:R-:W-:-:S07]  /*0390*/  IMAD.MOV.U32 R5, RZ, RZ, R17 ;  /* 0x000000ffff057224 */ /* 0x000fce00078e0011 */
.L_x_3:
[----:B------:R-:W-:Y:S05]  /*03a0*/  BSYNC.RECONVERGENT B0 ;  /* 0x0000000000007941 */ /* 0x000fea0003800200 */
.L_x_2:
[----:B------:R-:W1:Y:S01]  /*03b0*/  LDC.64 R10, c[0x0][0x380] ;  /* 0x0000e000ff0a7b82 */ /* 0x000e620000000a00 */
[----:B0-----:R-:W-:Y:S01]  /*03c0*/  R2UR UR4, R6 ;  /* 0x00000000060472ca */ /* 0x001fe200000e0000 */
[----:B------:R-:W-:Y:S01]  /*03d0*/  DMUL R8, R4, R8 ;  /* 0x0000000804087228 */ /* 0x000fe20000000000 */
[----:B------:R-:W-:Y:S01]  /*03e0*/  R2UR UR5, R7 ;  /* 0x00000000070572ca */ /* 0x000fe200000e0000 */
[----:B-1----:R-:W-:-:S12]  /*03f0*/  IMAD.WIDE R2, R2, 0x8, R10 ;  /* 0x0000000802027825 */ /* 0x002fd800078e020a */
[----:B------:R-:W-:Y:S01]  /*0400*/  STG.E.64 desc[UR4][R2.64], R8 ;  /* 0x0000000802007986 */ /* 0x000fe2000c101b04 */
[----:B------:R-:W-:Y:S05]  /*0410*/  EXIT ;  /* 0x000000000000794d */ /* 0x000fea0003800000 */
        .weak           $__internal_0_$__cuda_sm20_div_rn_f64_full
        .type           $__internal_0_$__cuda_sm20_div_rn_f64_full,@function
        .size           $__internal_0_$__cuda_sm20_div_rn_f64_full,($_Z8piKernelPd$__internal_accurate_pow - $__internal_0_$__cuda_sm20_div_rn_f64_full)
$__internal_0_$__cuda_sm20_div_rn_f64_full:
[C---:B------:R-:W-:Y:S01]  /*0420*/  FSETP.GEU.AND P0, PT, |R11|.reuse, 1.469367938527859385e-39, PT ;  /* 0x001000000b00780b */ /* 0x040fe20003f0e200 */
[----:B------:R-:W-:Y:S01]  /*0430*/  IMAD.MOV.U32 R12, RZ, RZ, 0x1 ;  /* 0x00000001ff0c7424 */ /* 0x000fe200078e00ff */
[C---:B------:R-:W-:Y:S01]  /*0440*/  LOP3.LUT R4, R11.reuse, 0x800fffff, RZ, 0xc0, !PT ;  /* 0x800fffff0b047812 */ /* 0x040fe200078ec0ff */
[----:B------:R-:W-:Y:S01]  /*0450*/  IMAD.MOV.U32 R21, RZ, RZ, 0x40100000 ;  /* 0x40100000ff157424 */ /* 0x000fe200078e00ff */
[----:B------:R-:W-:Y:S01]  /*0460*/  LOP3.LUT R18, R11, 0x7ff00000, RZ, 0xc0, !PT ;  /* 0x7ff000000b127812 */ /* 0x000fe200078ec0ff */
[----:B------:R-:W-:Y:S01]  /*0470*/  IMAD.MOV.U32 R3, RZ, RZ, 0x1ca00000 ;  /* 0x1ca00000ff037424 */ /* 0x000fe200078e00ff */
[----:B------:R-:W-:Y:S01]  /*0480*/  LOP3.LUT R5, R4, 0x3ff00000, RZ, 0xfc, !PT ;  /* 0x3ff0000004057812 */ /* 0x000fe200078efcff */
[----:B------:R-:W-:Y:S01]  /*0490*/  IMAD.MOV.U32 R4, RZ, RZ, R10 ;  /* 0x000000ffff047224 */ /* 0x000fe200078e000a */
[----:B------:R-:W-:Y:S01]  /*04a0*/  ISETP.LE.U32.AND P1, PT, R18, 0x40100000, PT ;  /* 0x401000001200780c */ /* 0x000fe20003f23070 */
[----:B------:R-:W-:Y:S01]  /*04b0*/  IMAD.MOV.U32 R20, RZ, RZ, R18 ;  /* 0x000000ffff147224 */ /* 0x000fe200078e0012 */
[----:B------:R-:W-:Y:S01]  /*04c0*/  BSSY.RECONVERGENT B1, `(.L_x_4) ;  /* 0x0000041000017945 */ /* 0x000fe20003800200 */
[----:B------:R-:W-:-:S02]  /*04d0*/  VIADD R22, R21, 0xffffffff ;  /* 0xffffffff15167836 */ /* 0x000fc40000000000 */
[----:B------:R-:W-:-:S06]  /*04e0*/  @!P0 DMUL R4, R10, 8.98846567431157953865e+307 ;  /* 0x7fe000000a048828 */ /* 0x000fcc0000000000 */
[----:B------:R-:W0:Y:S04]  /*04f0*/  MUFU.RCP64H R13, R5 ;  /* 0x00000005000d7308 */ /* 0x000e280000001800 */
[----:B------:R-:W-:Y:S02]  /*0500*/  @!P0 LOP3.LUT R20, R5, 0x7ff00000, RZ, 0xc0, !PT ;  /* 0x7ff0000005148812 */ /* 0x000fe400078ec0ff */
[----:B------:R-:W-:-:S03]  /*0510*/  ISETP.GT.U32.AND P0, PT, R22, 0x7feffffe, PT ;  /* 0x7feffffe1600780c */ /* 0x000fc60003f04070 */
[----:B------:R-:W-:-:S05]  /*0520*/  VIADD R22, R20, 0xffffffff ;  /* 0xffffffff14167836 */ /* 0x000fca0000000000 */
[----:B------:R-:W-:Y:S01]  /*0530*/  ISETP.GT.U32.OR P0, PT, R22, 0x7feffffe, P0 ;  /* 0x7feffffe1600780c */ /* 0x000fe20000704470 */
[----:B0-----:R-:W-:-:S08]  /*0540*/  DFMA R14, R12, -R4, 1 ;  /* 0x3ff000000c0e742b */ /* 0x001fd00000000804 */
[----:B------:R-:W-:-:S08]  /*0550*/  DFMA R14, R14, R14, R14 ;  /* 0x0000000e0e0e722b */ /* 0x000fd0000000000e */
[----:B------:R-:W-:-:S08]  /*0560*/  DFMA R14, R12, R14, R12 ;  /* 0x0000000e0c0e722b */ /* 0x000fd0000000000c */
[----:B------:R-:W-:-:S08]  /*0570*/  DFMA R12, R14, -R4, 1 ;  /* 0x3ff000000e0c742b */ /* 0x000fd00000000804 */
[----:B------:R-:W-:Y:S01]  /*0580*/  DFMA R14, R14, R12, R14 ;  /* 0x0000000c0e0e722b */ /* 0x000fe2000000000e */
[----:B------:R-:W-:Y:S01]  /*0590*/  SEL R13, R3, 0x63400000, !P1 ;  /* 0x63400000030d7807 */ /* 0x000fe20004800000 */
[----:B------:R-:W-:-:S06]  /*05a0*/  IMAD.MOV.U32 R12, RZ, RZ, RZ ;  /* 0x000000ffff0c7224 */ /* 0x000fcc00078e00ff */
[----:B------:R-:W-:-:S08]  /*05b0*/  DMUL R16, R14, R12 ;  /* 0x0000000c0e107228 */ /* 0x000fd00000000000 */
[----:B------:R-:W-:-:S08]  /*05c0*/  DFMA R18, R16, -R4, R12 ;  /* 0x800000041012722b */ /* 0x000fd0000000000c */
[----:B------:R-:W-:Y:S01]  /*05d0*/  DFMA R14, R14, R18, R16 ;  /* 0x000000120e0e722b */ /* 0x000fe20000000010 */
[----:B------:R-:W-:Y:S10]  /*05e0*/  @P0 BRA `(.L_x_5) ;  /* 0x0000000000740947 */ /* 0x000ff40003800000 */
[----:B------:R-:W-:Y:S01]  /*05f0*/  LOP3.LUT R18, R11, 0x7ff00000, RZ, 0xc0, !PT ;  /* 0x7ff000000b127812 */ /* 0x000fe200078ec0ff */
[----:B------:R-:W-:-:S03]  /*0600*/  IMAD.MOV.U32 R16, RZ, RZ, 0x40100000 ;  /* 0x40100000ff107424 */ /* 0x000fc600078e00ff */
[----:B------:R-:W-:Y:S01]  /*0610*/  ISETP.LE.U32.AND P0, PT, R18, 0x40100000, PT ;  /* 0x401000001200780c */ /* 0x000fe20003f03070 */
[----:B------:R-:W-:-:S03]  /*0620*/  IMAD.MOV R17, RZ, RZ, -R18 ;  /* 0x000000ffff117224 */ /* 0x000fc600078e0a12 */
[----:B------:R-:W-:Y:S02]  /*0630*/  SEL R18, R3, 0x63400000, !P0 ;  /* 0x6340000003127807 */ /* 0x000fe40004000000 */
[----:B------:R-:W-:-:S04]  /*0640*/  VIADDMNMX R16, R17, R16, 0xb9600000, !PT ;  /* 0xb960000011107446 */ /* 0x000fc80007800110 */
[----:B------:R-:W-:-:S05]  /*0650*/  VIMNMX R3, PT, PT, R16, 0x46a00000, PT ;  /* 0x46a0000010037848 */ /* 0x000fca0003fe0100 */
[----:B------:R-:W-:Y:S02]  /*0660*/  IMAD.IADD R3, R3, 0x1, -R18 ;  /* 0x0000000103037824 */ /* 0x000fe400078e0a12 */
[----:B------:R-:W-:Y:S02]  /*0670*/  IMAD.MOV.U32 R18, RZ, RZ, RZ ;  /* 0x000000ffff127224 */ /* 0x000fe400078e00ff */
[----:B------:R-:W-:-:S06]  /*0680*/  VIADD R19, R3, 0x7fe00000 ;  /* 0x7fe0000003137836 */ /* 0x000fcc0000000000 */
[----:B------:R-:W-:-:S10]  /*0690*/  DMUL R16, R14, R18 ;  /* 0x000000120e107228 */ /* 0x000fd40000000000 */
[----:B------:R-:W-:-:S13]  /*06a0*/  FSETP.GTU.AND P0, PT, |R17|, 1.469367938527859385e-39, PT ;  /* 0x001000001100780b */ /* 0x000fda0003f0c200 */
[----:B------:R-:W-:Y:S05]  /*06b0*/  @P0 BRA `(.L_x_6) ;  /* 0x0000000000840947 */ /* 0x000fea0003800000 */
[----:B------:R-:W-:Y:S01]  /*06c0*/  DFMA R4, R14, -R4, R12 ;  /* 0x800000040e04722b */ /* 0x000fe2000000000c */
[----:B------:R-:W-:-:S09]  /*06d0*/  IMAD.MOV.U32 R18, RZ, RZ, RZ ;  /* 0x000000ffff127224 */ /* 0x000fd200078e00ff */
[C---:B------:R-:W-:Y:S02]  /*06e0*/  FSETP.NEU.AND P0, PT, R5.reuse, RZ, PT ;  /* 0x000000ff0500720b */ /* 0x040fe40003f0d000 */
[----:B------:R-:W-:-:S04]  /*06f0*/  LOP3.LUT R11, R5, 0x80000000, R11, 0x48, !PT ;  /* 0x80000000050b7812 */ /* 0x000fc800078e480b */
[----:B------:R-:W-:-:S07]  /*0700*/  LOP3.LUT R19, R11, R19, RZ, 0xfc, !PT ;  /* 0x000000130b137212 */ /* 0x000fce00078efcff */
[----:B------:R-:W-:Y:S05]  /*0710*/  @!P0 BRA `(.L_x_6) ;  /* 0x00000000006c8947 */ /* 0x000fea0003800000 */
[----:B------:R-:W-:Y:S01]  /*0720*/  IMAD.MOV R5, RZ, RZ, -R3 ;  /* 0x000000ffff057224 */ /* 0x000fe200078e0a03 */
[----:B------:R-:W-:Y:S01]  /*0730*/  IADD3 R3, PT, PT, -R3, -0x43300000, RZ ;  /* 0xbcd0000003037810 */ /* 0x000fe20007ffe1ff */
[----:B------:R-:W-:-:S06]  /*0740*/  IMAD.MOV.U32 R4, RZ, RZ, RZ ;  /* 0x000000ffff047224 */ /* 0x000fcc00078e00ff */
[----:B------:R-:W-:Y:S02]  /*0750*/  DFMA R4, R16, -R4, R14 ;  /* 0x800000041004722b */ /* 0x000fe4000000000e */
[----:B------:R-:W-:-:S08]  /*0760*/  DMUL.RP R14, R14, R18 ;  /* 0x000000120e0e7228 */ /* 0x000fd00000008000 */
[----:B------:R-:W-:Y:S02]  /*0770*/  FSETP.NEU.AND P0, PT, |R5|, R3, PT ;  /* 0x000000030500720b */ /* 0x000fe40003f0d200 */
[----:B------:R-:W-:Y:S02]  /*0780*/  LOP3.LUT R11, R15, R11, RZ, 0x3c, !PT ;  /* 0x0000000b0f0b7212 */ /* 0x000fe400078e3cff */
[----:B------:R-:W-:Y:S02]  /*0790*/  FSEL R16, R14, R16, !P0 ;  /* 0x000000100e107208 */ /* 0x000fe40004000000 */
[----:B------:R-:W-:Y:S01]  /*07a0*/  FSEL R17, R11, R17, !P0 ;  /* 0x000000110b117208 */ /* 0x000fe20004000000 */
[----:B------:R-:W-:Y:S06]  /*07b0*/  BRA `(.L_x_6) ;  /* 0x0000000000447947 */ /* 0x000fec0003800000 */
.L_x_5:
[----:B------:R-:W-:-:S14]  /*07c0*/  DSETP.NAN.AND P0, PT, R10, R10, PT ;  /* 0x0000000a0a00722a */ /* 0x000fdc0003f08000 */
[----:B------:R-:W-:Y:S05]  /*07d0*/  @P0 BRA `(.L_x_7) ;  /* 0x0000000000340947 */ /* 0x000fea0003800000 */
[----:B------:R-:W-:Y:S01]  /*07e0*/  ISETP.NE.AND P0, PT, R21, R20, PT ;  /* 0x000000141500720c */ /* 0x000fe20003f05270 */
[----:B------:R-:W-:Y:S02]  /*07f0*/  IMAD.MOV.U32 R16, RZ, RZ, 0x0 ;  /* 0x00000000ff107424 */ /* 0x000fe400078e00ff */
[----:B------:R-:W-:-:S10]  /*0800*/  IMAD.MOV.U32 R17, RZ, RZ, -0x80000 ;  /* 0xfff80000ff117424 */ /* 0x000fd400078e00ff */
[----:B------:R-:W-:Y:S05]  /*0810*/  @!P0 BRA `(.L_x_6) ;  /* 0x00000000002c8947 */ /* 0x000fea0003800000 */
[----:B------:R-:W-:Y:S02]  /*0820*/  ISETP.NE.AND P0, PT, R21, 0x7ff00000, PT ;  /* 0x7ff000001500780c */ /* 0x000fe40003f05270 */
[----:B------:R-:W-:Y:S02]  /*0830*/  LOP3.LUT R10, R11, 0x40100000, RZ, 0x3c, !PT ;  /* 0x401000000b0a7812 */ /* 0x000fe400078e3cff */
[----:B------:R-:W-:Y:S02]  /*0840*/  ISETP.EQ.OR P0, PT, R20, RZ, !P0 ;  /* 0x000000ff1400720c */ /* 0x000fe40004702670 */
[----:B------:R-:W-:-:S11]  /*0850*/  LOP3.LUT R17, R10, 0x80000000, RZ, 0xc0, !PT ;  /* 0x800000000a117812 */ /* 0x000fd600078ec0ff */
[----:B------:R-:W-:Y:S01]  /*0860*/  @P0 LOP3.LUT R3, R17, 0x7ff00000, RZ, 0xfc, !PT ;  /* 0x7ff0000011030812 */ /* 0x000fe200078efcff */
[----:B------:R-:W-:Y:S02]  /*0870*/  @!P0 IMAD.MOV.U32 R16, RZ, RZ, RZ ;  /* 0x000000ffff108224 */ /* 0x000fe400078e00ff */
[----:B------:R-:W-:Y:S02]  /*0880*/  @P0 IMAD.MOV.U32 R16, RZ, RZ, RZ ;  /* 0x000000ffff100224 */ /* 0x000fe400078e00ff */
[----:B------:R-:W-:Y:S01]  /*0890*/  @P0 IMAD.MOV.U32 R17, RZ, RZ, R3 ;  /* 0x000000ffff110224 */ /* 0x000fe200078e0003 */
[----:B------:R-:W-:Y:S06]  /*08a0*/  BRA `(.L_x_6) ;  /* 0x0000000000087947 */ /* 0x000fec0003800000 */
.L_x_7:
[----:B------:R-:W-:Y:S01]  /*08b0*/  LOP3.LUT R17, R11, 0x80000, RZ, 0xfc, !PT ;  /* 0x000800000b117812 */ /* 0x000fe200078efcff */
[----:B------:R-:W-:-:S07]  /*08c0*/  IMAD.MOV.U32 R16, RZ, RZ, R10 ;  /* 0x000000ffff107224 */ /* 0x000fce00078e000a */
.L_x_6:
[----:B------:R-:W-:Y:S05]  /*08d0*/  BSYNC.RECONVERGENT B1 ;  /* 0x0000000000017941 */ /* 0x000fea0003800200 */
.L_x_4:
[----:B------:R-:W-:Y:S02]  /*08e0*/  IMAD.MOV.U32 R4, RZ, RZ, R0 ;  /* 0x000000ffff047224 */ /* 0x000fe400078e0000 */
[----:B------:R-:W-:-:S04]  /*08f0*/  IMAD.MOV.U32 R5, RZ, RZ, 0x0 ;  /* 0x00000000ff057424 */ /* 0x000fc800078e00ff */
[----:B------:R-:W-:Y:S05]  /*0900*/  RET.REL.NODEC R4 `(_Z8piKernelPd) ;  /* 0xfffffff404bc7950 */ /* 0x000fea0003c3ffff */
        .type           $_Z8piKernelPd$__internal_accurate_pow,@function
        .size           $_Z8piKernelPd$__internal_accurate_pow,(.L_x_11 - $_Z8piKernelPd$__internal_accurate_pow)
$_Z8piKernelPd$__internal_accurate_pow:
[----:B------:R-:W0:Y:S01]  /*0910*/  MUFU.RCP64H R9, 2 ;  /* 0x4000000000097908 */ /* 0x000e220000001800 */
[----:B------:R-:W-:Y:S01]  /*0920*/  IMAD.MOV.U32 R6, RZ, RZ, 0x0 ;  /* 0x00000000ff067424 */ /* 0x000fe200078e00ff */
[----:B------:R-:W-:Y:S01]  /*0930*/  UMOV UR4, 0x7d2cafe2 ;  /* 0x7d2cafe200047882 */ /* 0x000fe20000000000 */
[----:B------:R-:W-:Y:S01]  /*0940*/  IMAD.MOV.U32 R7, RZ, RZ, 0x3ff00000 ;  /* 0x3ff00000ff077424 */ /* 0x000fe200078e00ff */
[----:B------:R-:W-:Y:S01]  /*0950*/  UMOV UR5, 0x3eb0f5ff ;  /* 0x3eb0f5ff00057882 */ /* 0x000fe20000000000 */
[----:B------:R-:W-:Y:S01]  /*0960*/  IMAD.MOV.U32 R8, RZ, RZ, RZ ;  /* 0x000000ffff087224 */ /* 0x000fe200078e00ff */
[----:B------:R-:W-:Y:S01]  /*0970*/  UMOV UR6, 0x3b39803f ;  /* 0x3b39803f00067882 */ /* 0x000fe20000000000 */
[----:B------:R-:W-:Y:S01]  /*0980*/  IMAD.MOV.U32 R12, RZ, RZ, 0x41ad3b5a ;  /* 0x41ad3b5aff0c7424 */ /* 0x000fe200078e00ff */
[----:B------:R-:W-:Y:S01]  /*0990*/  UMOV UR7, 0x3c7abc9e ;  /* 0x3c7abc9e00077882 */ /* 0x000fe20000000000 */
[----:B------:R-:W-:Y:S02]  /*09a0*/  IMAD.MOV.U32 R13, RZ, RZ, 0x3ed0f5d2 ;  /* 0x3ed0f5d2ff0d7424 */ /* 0x000fe400078e00ff */
[----:B------:R-:W-:-:S05]  /*09b0*/  IMAD.SHL.U32 R3, R5, 0x2, RZ ;  /* 0x0000000205037824 */ /* 0x000fca00078e00ff */
[----:B------:R-:W-:Y:S01]  /*09c0*/  ISETP.GT.U32.AND P1, PT, R3, -0x2000001, PT ;  /* 0xfdffffff0300780c */ /* 0x000fe20003f24070 */
[----:B0-----:R-:W-:-:S08]  /*09d0*/  DFMA R6, R8, -2, R6 ;  /* 0xc00000000806782b */ /* 0x001fd00000000006 */
[----:B------:R-:W-:-:S08]  /*09e0*/  DFMA R6, R6, R6, R6 ;  /* 0x000000060606722b */ /* 0x000fd00000000006 */
[----:B------:R-:W-:-:S08]  /*09f0*/  DFMA R8, R8, R6, R8 ;  /* 0x000000060808722b */ /* 0x000fd00000000008 */
[----:B------:R-:W-:-:S08]  /*0a00*/  DMUL R6, RZ, R8 ;  /* 0x00000008ff067228 */ /* 0x000fd00000000000 */
[----:B------:R-:W-:-:S08]  /*0a10*/  DFMA R6, RZ, R8, R6 ;  /* 0x00000008ff06722b */ /* 0x000fd00000000006 */
[----:B------:R-:W-:Y:S02]  /*0a20*/  DMUL R10, R6, R6 ;  /* 0x00000006060a7228 */ /* 0x000fe40000000000 */
[----:B------:R-:W-:-:S06]  /*0a30*/  DADD R14, RZ, -R6 ;  /* 0x00000000ff0e7229 */ /* 0x000fcc0000000806 */
[----:B------:R-:W-:Y:S01]  /*0a40*/  DFMA R12, R10, UR4, R12 ;  /* 0x000000040a0c7c2b */ /* 0x000fe2000800000c */
[----:B------:R-:W-:Y:S01]  /*0a50*/  UMOV UR4, 0x75488a3f ;  /* 0x75488a3f00047882 */ /* 0x000fe20000000000 */
[----:B------:R-:W-:Y:S01]  /*0a60*/  UMOV UR5, 0x3ef3b20a ;  /* 0x3ef3b20a00057882 */ /* 0x000fe20000000000 */
[----:B------:R-:W-:Y:S02]  /*0a70*/  DADD R18, R14, R14 ;  /* 0x000000000e127229 */ /* 0x000fe4000000000e */
[----:B------:R-:W-:-:S03]  /*0a80*/  DMUL R14, R6, R6 ;  /* 0x00000006060e7228 */ /* 0x000fc60000000000 */
[----:B------:R-:W-:Y:S01]  /*0a90*/  DFMA R12, R10, R12, UR4 ;  /* 0x000000040a0c7e2b */ /* 0x000fe2000800000c */
[----:B------:R-:W-:Y:S01]  /*0aa0*/  UMOV UR4, 0xe4faecd5 ;  /* 0xe4faecd500047882 */ /* 0x000fe20000000000 */
[----:B------:R-:W-:Y:S01]  /*0ab0*/  UMOV UR5, 0x3f1745cd ;  /* 0x3f1745cd00057882 */ /* 0x000fe20000000000 */
[----:B------:R-:W-:-:S05]  /*0ac0*/  DFMA R18, RZ, -R6, R18 ;  /* 0x80000006ff12722b */ /* 0x000fca0000000012 */
[----:B------:R-:W-:Y:S01]  /*0ad0*/  DFMA R12, R10, R12, UR4 ;  /* 0x000000040a0c7e2b */ /* 0x000fe2000800000c */
[----:B------:R-:W-:Y:S01]  /*0ae0*/  UMOV UR4, 0x258a578b ;  /* 0x258a578b00047882 */ /* 0x000fe20000000000 */
[----:B------:R-:W-:Y:S01]  /*0af0*/  UMOV UR5, 0x3f3c71c7 ;  /* 0x3f3c71c700057882 */ /* 0x000fe20000000000 */
[----:B------:R-:W-:-:S05]  /*0b00*/  DMUL R8, R8, R18 ;  /* 0x0000001208087228 */ /* 0x000fca0000000000 */
[----:B------:R-:W-:Y:S01]  /*0b10*/  DFMA R12, R10, R12, UR4 ;  /* 0x000000040a0c7e2b */ /* 0x000fe2000800000c */
[----:B------:R-:W-:Y:S01]  /*0b20*/  UMOV UR4, 0x9242b910 ;  /* 0x9242b91000047882 */ /* 0x000fe20000000000 */
[----:B------:R-:W-:-:S03]  /*0b30*/  UMOV UR5, 0x3f624924 ;  /* 0x3f62492400057882 */ /* 0x000fc60000000000 */
[----:B------:R-:W-:Y:S02]  /*0b40*/  VIADD R23, R9, 0x100000 ;  /* 0x0010000009177836 */ /* 0x000fe40000000000 */
[----:B------:R-:W-:Y:S01]  /*0b50*/  IMAD.MOV.U32 R22, RZ, RZ, R8 ;  /* 0x000000ffff167224 */ /* 0x000fe200078e0008 */
[----:B------:R-:W-:Y:S01]  /*0b60*/  DFMA R12, R10, R12, UR4 ;  /* 0x000000040a0c7e2b */ /* 0x000fe2000800000c */
[----:B------:R-:W-:Y:S01]  /*0b70*/  UMOV UR4, 0x99999dfb ;  /* 0x99999dfb00047882 */ /* 0x000fe20000000000 */
[----:B------:R-:W-:-:S06]  /*0b80*/  UMOV UR5, 0x3f899999 ;  /* 0x3f89999900057882 */ /* 0x000fcc0000000000 */
[----:B------:R-:W-:Y:S01]  /*0b90*/  DFMA R16, R10, R12, UR4 ;  /* 0x000000040a107e2b */ /* 0x000fe2000800000c */
[----:B------:R-:W-:Y:S01]  /*0ba0*/  UMOV UR4, 0x55555555 ;  /* 0x5555555500047882 */ /* 0x000fe20000000000 */
[----:B------:R-:W-:-:S06]  /*0bb0*/  UMOV UR5, 0x3fb55555 ;  /* 0x3fb5555500057882 */ /* 0x000fcc0000000000 */
[----:B------:R-:W-:-:S08]  /*0bc0*/  DFMA R12, R10, R16, UR4 ;  /* 0x000000040a0c7e2b */ /* 0x000fd00008000010 */
[----:B------:R-:W-:Y:S01]  /*0bd0*/  DADD R20, -R12, UR4 ;  /* 0x000000040c147e29 */ /* 0x000fe20008000100 */
[----:B------:R-:W-:Y:S01]  /*0be0*/  UMOV UR4, 0xb9e7b0 ;  /* 0x00b9e7b000047882 */ /* 0x000fe20000000000 */
[----:B------:R-:W-:-:S06]  /*0bf0*/  UMOV UR5, 0x3c46a4cb ;  /* 0x3c46a4cb00057882 */ /* 0x000fcc0000000000 */
[----:B------:R-:W-:Y:S02]  /*0c00*/  DFMA R20, R10, R16, R20 ;  /* 0x000000100a14722b */ /* 0x000fe40000000014 */
[----:B------:R-:W-:-:S06]  /*0c10*/  DMUL R10, R6, R14 ;  /* 0x0000000e060a7228 */ /* 0x000fcc0000000000 */
[----:B------:R-:W-:Y:S01]  /*0c20*/  DADD R18, R20, -UR4 ;  /* 0x8000000414127e29 */ /* 0x000fe20008000000 */
[----:B------:R-:W-:Y:S01]  /*0c30*/  UMOV UR4, 0xfefa39ef ;  /* 0xfefa39ef00047882 */ /* 0x000fe20000000000 */
[C---:B------:R-:W-:Y:S01]  /*0c40*/  DFMA R24, R6.reuse, R14, -R10 ;  /* 0x0000000e0618722b */ /* 0x040fe2000000080a */
[----:B------:R-:W-:Y:S01]  /*0c50*/  UMOV UR5, 0x3fe62e42 ;  /* 0x3fe62e4200057882 */ /* 0x000fe20000000000 */
[----:B------:R-:W-:-:S04]  /*0c60*/  DFMA R20, R6, R6, -R14 ;  /* 0x000000060614722b */ /* 0x000fc8000000080e */
[----:B------:R-:W-:Y:S02]  /*0c70*/  DADD R16, R12, R18 ;  /* 0x000000000c107229 */ /* 0x000fe40000000012 */
[----:B------:R-:W-:Y:S02]  /*0c80*/  DFMA R24, R8, R14, R24 ;  /* 0x0000000e0818722b */ /* 0x000fe40000000018 */
[----:B------:R-:W-:-:S04]  /*0c90*/  DFMA R20, R6, R22, R20 ;  /* 0x000000160614722b */ /* 0x000fc80000000014 */
[----:B------:R-:W-:Y:S02]  /*0ca0*/  DMUL R14, R16, R10 ;  /* 0x0000000a100e7228 */ /* 0x000fe40000000000 */
[----:B------:R-:W-:Y:S02]  /*0cb0*/  DADD R12, R12, -R16 ;  /* 0x000000000c0c7229 */ /* 0x000fe40000000810 */
[----:B------:R-:W-:-:S04]  /*0cc0*/  DFMA R20, R6, R20, R24 ;  /* 0x000000140614722b */ /* 0x000fc80000000018 */
[----:B------:R-:W-:Y:S02]  /*0cd0*/  DFMA R22, R16, R10, -R14 ;  /* 0x0000000a1016722b */ /* 0x000fe4000000080e */
[----:B------:R-:W-:-:S06]  /*0ce0*/  DADD R12, R18, R12 ;  /* 0x00000000120c7229 */ /* 0x000fcc000000000c */
[----:B------:R-:W-:-:S08]  /*0cf0*/  DFMA R20, R16, R20, R22 ;  /* 0x000000141014722b */ /* 0x000fd00000000016 */
[----:B------:R-:W-:-:S08]  /*0d00*/  DFMA R12, R12, R10, R20 ;  /* 0x0000000a0c0c722b */ /* 0x000fd00000000014 */
[----:B------:R-:W-:-:S08]  /*0d10*/  DADD R16, R14, R12 ;  /* 0x000000000e107229 */ /* 0x000fd0000000000c */
[--C-:B------:R-:W-:Y:S02]  /*0d20*/  DADD R10, R6, R16.reuse ;  /* 0x00000000060a7229 */ /* 0x100fe40000000010 */
[----:B------:R-:W-:-:S06]  /*0d30*/  DADD R14, R14, -R16 ;  /* 0x000000000e0e7229 */ /* 0x000fcc0000000810 */
[----:B------:R-:W-:Y:S02]  /*0d40*/  DADD R6, R6, -R10 ;  /* 0x0000000006067229 */ /* 0x000fe4000000080a */
[----:B------:R-:W-:-:S06]  /*0d50*/  DADD R14, R12, R14 ;  /* 0x000000000c0e7229 */ /* 0x000fcc000000000e */
[----:B------:R-:W-:-:S08]  /*0d60*/  DADD R6, R16, R6 ;  /* 0x0000000010067229 */ /* 0x000fd00000000006 */
[----:B------:R-:W-:-:S08]  /*0d70*/  DADD R6, R14, R6 ;  /* 0x000000000e067229 */ /* 0x000fd00000000006 */
[----:B------:R-:W-:-:S08]  /*0d80*/  DADD R8, R8, R6 ;  /* 0x0000000008087229 */ /* 0x000fd00000000006 */
[----:B------:R-:W-:-:S08]  /*0d90*/  DADD R12, R10, R8 ;  /* 0x000000000a0c7229 */ /* 0x000fd00000000008 */
[--C-:B------:R-:W-:Y:S02]  /*0da0*/  DFMA R6, RZ, UR4, R12.reuse ;  /* 0x00000004ff067c2b */ /* 0x100fe4000800000c */
[----:B------:R-:W-:-:S06]  /*0db0*/  DADD R10, R10, -R12 ;  /* 0x000000000a0a7229 */ /* 0x000fcc000000080c */
[----:B------:R-:W-:Y:S02]  /*0dc0*/  DFMA R14, RZ, -UR4, R6 ;  /* 0x80000004ff0e7c2b */ /* 0x000fe40008000006 */
[----:B------:R-:W-:-:S06]  /*0dd0*/  DADD R10, R8, R10 ;  /* 0x00000000080a7229 */ /* 0x000fcc000000000a */
[----:B------:R-:W-:-:S08]  /*0de0*/  DADD R14, -R12, R14 ;  /* 0x000000000c0e7229 */ /* 0x000fd0000000010e */
[----:B------:R-:W-:Y:S01]  /*0df0*/  DADD R10, R10, -R14 ;  /* 0x000000000a0a7229 */ /* 0x000fe2000000080e */
[----:B------:R-:W-:Y:S01]  /*0e00*/  LOP3.LUT R15, R5, 0xff0fffff, RZ, 0xc0, !PT ;  /* 0xff0fffff050f7812 */ /* 0x000fe200078ec0ff */
[----:B------:R-:W-:-:S03]  /*0e10*/  IMAD.MOV.U32 R14, RZ, RZ, R4 ;  /* 0x000000ffff0e7224 */ /* 0x000fc600078e0004 */
[----:B------:R-:W-:-:S03]  /*0e20*/  SEL R15, R15, R5, P1 ;  /* 0x000000050f0f7207 */ /* 0x000fc60000800000 */
[----:B------:R-:W-:-:S08]  /*0e30*/  DFMA R10, RZ, UR6, R10 ;  /* 0x00000006ff0a7c2b */ /* 0x000fd0000800000a */
[----:B------:R-:W-:-:S08]  /*0e40*/  DADD R8, R6, R10 ;  /* 0x0000000006087229 */ /* 0x000fd0000000000a */
[----:B------:R-:W-:Y:S02]  /*0e50*/  DADD R12, R6, -R8 ;  /* 0x00000000060c7229 */ /* 0x000fe40000000808 */
[----:B------:R-:W-:-:S06]  /*0e60*/  DMUL R6, R8, R14 ;  /* 0x0000000e08067228 */ /* 0x000fcc0000000000 */
[----:B------:R-:W-:Y:S02]  /*0e70*/  DADD R12, R10, R12 ;  /* 0x000000000a0c7229 */ /* 0x000fe4000000000c */
[----:B------:R-:W-:Y:S01]  /*0e80*/  DFMA R8, R8, R14, -R6 ;  /* 0x0000000e0808722b */ /* 0x000fe20000000806 */
[----:B------:R-:W-:Y:S02]  /*0e90*/  IMAD.MOV.U32 R10, RZ, RZ, 0x652b82fe ;  /* 0x652b82feff0a7424 */ /* 0x000fe400078e00ff */
[----:B------:R-:W-:-:S05]  /*0ea0*/  IMAD.MOV.U32 R11, RZ, RZ, 0x3ff71547 ;  /* 0x3ff71547ff0b7424 */ /* 0x000fca00078e00ff */
[----:B------:R-:W-:-:S08]  /*0eb0*/  DFMA R12, R12, R14, R8 ;  /* 0x0000000e0c0c722b */ /* 0x000fd00000000008 */
[----:B------:R-:W-:-:S08]  /*0ec0*/  DADD R8, R6, R12 ;  /* 0x0000000006087229 */ /* 0x000fd0000000000c */
[----:B------:R-:W-:Y:S02]  /*0ed0*/  DFMA R10, R8, R10, 6.75539944105574400000e+15 ;  /* 0x43380000080a742b */ /* 0x000fe4000000000a */
[----:B------:R-:W-:Y:S01]  /*0ee0*/  FSETP.GEU.AND P1, PT, |R9|, 4.1917929649353027344, PT ;  /* 0x4086232b0900780b */ /* 0x000fe20003f2e200 */
[----:B------:R-:W-:-:S05]  /*0ef0*/  DADD R6, R6, -R8 ;  /* 0x0000000006067229 */ /* 0x000fca0000000808 */
[----:B------:R-:W-:-:S03]  /*0f00*/  DADD R14, R10, -6.75539944105574400000e+15 ;  /* 0xc33800000a0e7429 */ /* 0x000fc60000000000 */
[----:B------:R-:W-:-:S05]  /*0f10*/  DADD R6, R12, R6 ;  /* 0x000000000c067229 */ /* 0x000fca0000000006 */
[----:B------:R-:W-:Y:S01]  /*0f20*/  DFMA R16, R14, -UR4, R8 ;  /* 0x800000040e107c2b */ /* 0x000fe20008000008 */
[----:B------:R-:W-:Y:S01]  /*0f30*/  UMOV UR4, 0x3b39803f ;  /* 0x3b39803f00047882 */ /* 0x000fe20000000000 */
[----:B------:R-:W-:-:S06]  /*0f40*/  UMOV UR5, 0x3c7abc9e ;  /* 0x3c7abc9e00057882 */ /* 0x000fcc0000000000 */
[----:B------:R-:W-:Y:S01]  /*0f50*/  DFMA R14, R14, -UR4, R16 ;  /* 0x800000040e0e7c2b */ /* 0x000fe20008000010 */
[----:B------:R-:W-:Y:S01]  /*0f60*/  UMOV UR4, 0x69ce2bdf ;  /* 0x69ce2bdf00047882 */ /* 0x000fe20000000000 */
[----:B------:R-:W-:Y:S01]  /*0f70*/  IMAD.MOV.U32 R16, RZ, RZ, -0x35dec16 ;  /* 0xfca213eaff107424 */ /* 0x000fe200078e00ff */
[----:B------:R-:W-:Y:S01]  /*0f80*/  UMOV UR5, 0x3e5ade15 ;  /* 0x3e5ade1500057882 */ /* 0x000fe20000000000 */
[----:B------:R-:W-:-:S06]  /*0f90*/  IMAD.MOV.U32 R17, RZ, RZ, 0x3e928af3 ;  /* 0x3e928af3ff117424 */ /* 0x000fcc00078e00ff */
[----:B------:R-:W-:Y:S01]  /*0fa0*/  DFMA R16, R14, UR4, R16 ;  /* 0x000000040e107c2b */ /* 0x000fe20008000010 */
[----:B------:R-:W-:Y:S01]  /*0fb0*/  UMOV UR4, 0x62401315 ;  /* 0x6240131500047882 */ /* 0x000fe20000000000 */
[----:B------:R-:W-:-:S06]  /*0fc0*/  UMOV UR5, 0x3ec71dee ;  /* 0x3ec71dee00057882 */ /* 0x000fcc0000000000 */
[----:B------:R-:W-:Y:S01]  /*0fd0*/  DFMA R16, R14, R16, UR4 ;  /* 0x000000040e107e2b */ /* 0x000fe20008000010 */
        /* <DEDUP_REMOVED lines=20> */
[----:B------:R-:W-:-:S08]  /*1120*/  DFMA R16, R14, R16, UR4 ;  /* 0x000000040e107e2b */ /* 0x000fd00008000010 */
[----:B------:R-:W-:-:S08]  /*1130*/  DFMA R16, R14, R16, 1 ;  /* 0x3ff000000e10742b */ /* 0x000fd00000000010 */
[----:B------:R-:W-:-:S10]  /*1140*/  DFMA R14, R14, R16, 1 ;  /* 0x3ff000000e0e742b */ /* 0x000fd40000000010 */
[----:B------:R-:W-:Y:S02]  /*1150*/  IMAD R13, R10, 0x100000, R15 ;  /* 0x001000000a0d7824 */ /* 0x000fe400078e020f */
[----:B------:R-:W-:Y:S01]  /*1160*/  IMAD.MOV.U32 R12, RZ, RZ, R14 ;  /* 0x000000ffff0c7224 */ /* 0x000fe200078e000e */
[----:B------:R-:W-:Y:S06]  /*1170*/  @!P1 BRA `(.L_x_8) ;  /* 0x0000000000309947 */ /* 0x000fec0003800000 */
[----:B------:R-:W-:Y:S01]  /*1180*/  FSETP.GEU.AND P2, PT, |R9|, 4.2275390625, PT ;  /* 0x408748000900780b */ /* 0x000fe20003f4e200 */
[C---:B------:R-:W-:Y:S02]  /*1190*/  DADD R12, R8.reuse, +INF ;  /* 0x7ff00000080c7429 */ /* 0x040fe40000000000 */
[----:B------:R-:W-:-:S08]  /*11a0*/  DSETP.GEU.AND P1, PT, R8, RZ, PT ;  /* 0x000000ff0800722a */ /* 0x000fd00003f2e000 */
[----:B------:R-:W-:Y:S02]  /*11b0*/  FSEL R12, R12, RZ, P1 ;  /* 0x000000ff0c0c7208 */ /* 0x000fe40000800000 */
[----:B------:R-:W-:Y:S02]  /*11c0*/  @!P2 LEA.HI R3, R10, R10, RZ, 0x1 ;  /* 0x0000000a0a03a211 */ /* 0x000fe400078f08ff */
[----:B------:R-:W-:Y:S02]  /*11d0*/  FSEL R13, R13, RZ, P1 ;  /* 0x000000ff0d0d7208 */ /* 0x000fe40000800000 */
[----:B------:R-:W-:-:S05]  /*11e0*/  @!P2 SHF.R.S32.HI R3, RZ, 0x1, R3 ;  /* 0x00000001ff03a819 */ /* 0x000fca0000011403 */
[----:B------:R-:W-:Y:S02]  /*11f0*/  @!P2 IMAD.IADD R8, R10, 0x1, -R3 ;  /* 0x000000010a08a824 */ /* 0x000fe400078e0a03 */
[----:B------:R-:W-:-:S03]  /*1200*/  @!P2 IMAD R15, R3, 0x100000, R15 ;  /* 0x00100000030fa824 */ /* 0x000fc600078e020f */
[----:B------:R-:W-:Y:S01]  /*1210*/  @!P2 LEA R9, R8, 0x3ff00000, 0x14 ;  /* 0x3ff000000809a811 */ /* 0x000fe200078ea0ff */
[----:B------:R-:W-:-:S06]  /*1220*/  @!P2 IMAD.MOV.U32 R8, RZ, RZ, RZ ;  /* 0x000000ffff08a224 */ /* 0x000fcc00078e00ff */
[----:B------:R-:W-:-:S11]  /*1230*/  @!P2 DMUL R12, R14, R8 ;  /* 0x000000080e0ca228 */ /* 0x000fd60000000000 */
.L_x_8:
[----:B------:R-:W-:Y:S02]  /*1240*/  DFMA R6, R6, R12, R12 ;  /* 0x0000000c0606722b */ /* 0x000fe4000000000c */
[----:B------:R-:W-:-:S08]  /*1250*/  DSETP.NEU.AND P1, PT, |R12|, +INF , PT ;  /* 0x7ff000000c00742a */ /* 0x000fd00003f2d200 */
[----:B------:R-:W-:Y:S01]  /*1260*/  FSEL R8, R12, R6, !P1 ;  /* 0x000000060c087208 */ /* 0x000fe20004800000 */
[----:B------:R-:W-:Y:S01]  /*1270*/  IMAD.MOV.U32 R6, RZ, RZ, R0 ;  /* 0x000000ffff067224 */ /* 0x000fe200078e0000 */
[----:B------:R-:W-:Y:S01]  /*1280*/  FSEL R9, R13, R7, !P1 ;  /* 0x000000070d097208 */ /* 0x000fe20004800000 */
[----:B------:R-:W-:-:S04]  /*1290*/  IMAD.MOV.U32 R7, RZ, RZ, 0x0 ;  /* 0x00000000ff077424 */ /* 0x000fc800078e00ff */
[----:B------:R-:W-:Y:S05]  /*12a0*/  RET.REL.NODEC R6 `(_Z8piKernelPd) ;  /* 0xffffffec06547950 */ /* 0x000fea0003c3ffff */
.L_x_9:
[----:B------:R-:W-:-:S00]  /*12b0*/  BRA `(.L_x_9) ;  /* 0xfffffffc00fc7947 */ /* 0x000fc0000383ffff */
[----:B------:R-:W-:-:S00]  /*12c0*/  NOP ;  /* 0x0000000000007918 */ /* 0x000fc00000000000 */
        /* <DEDUP_REMOVED lines=11> */
.L_x_11:


//--------------------- .nv.global.init           --------------------------
	.section	.nv.global.init,"aw",@progbits
.nv.global.init:
	.type		$str,@object
	.size		$str,(.L_0 - $str)
$str:
        /*0000*/ 	.byte	0x66, 0x28, 0x72, 0x61, 0x6e, 0x64, 0x5f, 0x6e, 0x29, 0x3a, 0x20, 0x25, 0x64, 0x0a, 0x00
.L_0:


//--------------------- .nv.shared.reserved.0     --------------------------
	.section	.nv.shared.reserved.0,"aw",@nobits
	.weak		__nv_reservedSMEM_offset_0_alias
	.size		__nv_reservedSMEM_offset_0_alias, 0, 64
	.other		__nv_reservedSMEM_offset_0_alias,@"STO_CUDA_RESERVED_SHARED STV_DEFAULT"
__nv_reservedSMEM_offset_0_alias:
	.zero		0
	.zero		64


//--------------------- .nv.constant0._Z8piKernelPd --------------------------
	.section	.nv.constant0._Z8piKernelPd,"a",@progbits
	.sectionflags	@""
	.align	4
.nv.constant0._Z8piKernelPd:
	.zero		904


//--------------------- SYMBOLS --------------------------

	.type		.nv.reservedSmem.offset0,@object
	.size		.nv.reservedSmem.offset0,0x4
	.type		vprintf,@function
